//
// Generated by NVIDIA NVVM Compiler
//
// Compiler Build ID: CL-36424714
// Cuda compilation tools, release 13.0, V13.0.88
// Based on NVVM 20.0.0
//

.version 9.0
.target sm_100
.address_size 64

	// .globl	_Z10dataKernelPdi

.visible .entry _Z10dataKernelPdi(
	.param .u64 .ptr .align 1 _Z10dataKernelPdi_param_0,
	.param .u32 _Z10dataKernelPdi_param_1
)
{
	.reg .pred 	%p<5>;
	.reg .b32 	%r<7>;
	.reg .b64 	%rd<12>;
	.reg .b64 	%fd<3>;

	ld.param.u64 	%rd3, [_Z10dataKernelPdi_param_0];
	ld.param.u32 	%r3, [_Z10dataKernelPdi_param_1];
	// begin inline asm
	mov.u64 	%rd4, %clock64;
	// end inline asm
	setp.lt.s32 	%p1, %r3, 1;
	@%p1 bra 	$L__BB0_5;
	mov.u32 	%r5, %tid.x;
	cvta.to.global.u64 	%rd5, %rd3;
	mul.wide.u32 	%rd6, %r5, 8;
	add.s64 	%rd1, %rd5, %rd6;
	mov.b32 	%r6, 0;
$L__BB0_2:
	ld.global.f64 	%fd1, [%rd1];
	add.f64 	%fd2, %fd1, 0d3FB999999999999A;
	st.global.f64 	[%rd1], %fd2;
	// begin inline asm
	mov.u64 	%rd7, %clock64;
	// end inline asm
	add.s32 	%r6, %r6, 1;
$L__BB0_3:
	// begin inline asm
	mov.u64 	%rd8, %clock64;
	// end inline asm
	setp.gt.s64 	%p2, %rd8, %rd7;
	sub.s64 	%rd9, %rd8, %rd7;
	add.s64 	%rd10, %rd9, 4294967295;
	selp.b64 	%rd11, %rd9, %rd10, %p2;
	setp.lt.s64 	%p3, %rd11, 5001;
	@%p3 bra 	$L__BB0_3;
	bar.sync 	0;
	setp.ne.s32 	%p4, %r6, %r3;
	@%p4 bra 	$L__BB0_2;
$L__BB0_5:
	ret;

}
	// .globl	_Z13monitorKernelPiS_
.visible .entry _Z13monitorKernelPiS_(
	.param .u64 .ptr .align 1 _Z13monitorKernelPiS__param_0,
	.param .u64 .ptr .align 1 _Z13monitorKernelPiS__param_1
)
{
	.reg .b32 	%r<2>;
	.reg .b64 	%rd<5>;

	ld.param.u64 	%rd1, [_Z13monitorKernelPiS__param_0];
	ld.param.u64 	%rd2, [_Z13monitorKernelPiS__param_1];
	cvta.to.global.u64 	%rd3, %rd1;
	cvta.to.global.u64 	%rd4, %rd2;
	ld.global.u32 	%r1, [%rd4];
	st.global.u32 	[%rd3], %r1;
	ret;

}


// ===== COMPILED SASS (sm_100) =====

	.target	sm_100

	.elftype	@"ET_EXEC"


//--------------------- .note.nv.tkinfo           --------------------------
	.section	.note.nv.tkinfo,"",@"SHT_NOTE"
	.sectionflags	@"SHF_NOTE_NV_TKINFO"
	.tkinfo
        /*0018*/ 	.word	0x00000002
        /*0030*/ 	.string	""
        /*0030*/ 	.string	"ptxas"
        /*0030*/ 	.string	"Cuda compilation tools, release 13.0, V13.0.88"
        /*0030*/ 	.string	"Build cuda_13.0.r13.0/compiler.36424714_0"
        /*0030*/ 	.string	"-arch sm_100 -m 64 "



//--------------------- .note.nv.cuinfo           --------------------------
	.section	.note.nv.cuinfo,"",@"SHT_NOTE"
	.sectionflags	@"SHF_NOTE_NV_CUINFO"
        /*0018*/ 	.short	0x0002
        /*001a*/ 	.short	0x0064
        /*001c*/ 	.short	0x0082
	.zero		2


//--------------------- .nv.info                  --------------------------
	.section	.nv.info,"",@"SHT_CUDA_INFO"
	.align	4


	//----- nvinfo : EIATTR_REGCOUNT
	.align		4
        /*0000*/ 	.byte	0x04, 0x2f
        /*0002*/ 	.short	(.L_1 - .L_0)
	.align		4
.L_0:
        /*0004*/ 	.word	index@(_Z10dataKernelPdi)
        /*0008*/ 	.word	0x0000000c


	//----- nvinfo : EIATTR_FRAME_SIZE
	.align		4
.L_1:
        /*000c*/ 	.byte	0x04, 0x11
        /*000e*/ 	.short	(.L_3 - .L_2)
	.align		4
.L_2:
        /*0010*/ 	.word	index@(_Z10dataKernelPdi)
        /*0014*/ 	.word	0x00000000


	//----- nvinfo : EIATTR_REGCOUNT
	.align		4
.L_3:
        /*0018*/ 	.byte	0x04, 0x2f
        /*001a*/ 	.short	(.L_5 - .L_4)
	.align		4
.L_4:
        /*001c*/ 	.word	index@(_Z13monitorKernelPiS_)
        /*0020*/ 	.word	0x00000008


	//----- nvinfo : EIATTR_FRAME_SIZE
	.align		4
.L_5:
        /*0024*/ 	.byte	0x04, 0x11
        /*0026*/ 	.short	(.L_7 - .L_6)
	.align		4
.L_6:
        /*0028*/ 	.word	index@(_Z13monitorKernelPiS_)
        /*002c*/ 	.word	0x00000000


	//----- nvinfo : EIATTR_MIN_STACK_SIZE
	.align		4
.L_7:
        /*0030*/ 	.byte	0x04, 0x12
        /*0032*/ 	.short	(.L_9 - .L_8)
	.align		4
.L_8:
        /*0034*/ 	.word	index@(_Z13monitorKernelPiS_)
        /*0038*/ 	.word	0x00000000


	//----- nvinfo : EIATTR_MIN_STACK_SIZE
	.align		4
.L_9:
        /*003c*/ 	.byte	0x04, 0x12
        /*003e*/ 	.short	(.L_11 - .L_10)
	.align		4
.L_10:
        /*0040*/ 	.word	index@(_Z10dataKernelPdi)
        /*0044*/ 	.word	0x00000000
.L_11:


//--------------------- .nv.compat                --------------------------
	.section	.nv.compat,"",@"SHT_CUDA_COMPAT_INFO"
	.align	4
        /*0000*/ 	.byte	0x02, 0x09, 0x00, 0x00, 0x02, 0x02, 0x01, 0x00, 0x02, 0x05, 0x05, 0x00, 0x03, 0x07, 0x01, 0x01
        /*0010*/ 	.byte	0x02, 0x03, 0x00, 0x00, 0x02, 0x06, 0x01, 0x00, 0x04, 0x0b, 0x08, 0x00, 0x01, 0x00, 0x00, 0x00
        /*0020*/ 	.byte	0x00, 0x00, 0x00, 0x00


//--------------------- .nv.info._Z13monitorKernelPiS_ --------------------------
	.section	.nv.info._Z13monitorKernelPiS_,"",@"SHT_CUDA_INFO"
	.sectionflags	@""
	.align	4


	//----- nvinfo : EIATTR_CUDA_API_VERSION
	.align		4
        /*0000*/ 	.byte	0x04, 0x37
        /*0002*/ 	.short	(.L_13 - .L_12)
.L_12:
        /*0004*/ 	.word	0x00000082


	//----- nvinfo : EIATTR_KPARAM_INFO
	.align		4
.L_13:
        /*0008*/ 	.byte	0x04, 0x17
        /*000a*/ 	.short	(.L_15 - .L_14)
.L_14:
        /*000c*/ 	.word	0x00000000
        /*0010*/ 	.short	0x0001
        /*0012*/ 	.short	0x0008
        /*0014*/ 	.byte	0x00, 0xf5, 0x21, 0x00


	//----- nvinfo : EIATTR_KPARAM_INFO
	.align		4
.L_15:
        /*0018*/ 	.byte	0x04, 0x17
        /*001a*/ 	.short	(.L_17 - .L_16)
.L_16:
        /*001c*/ 	.word	0x00000000
        /*0020*/ 	.short	0x0000
        /*0022*/ 	.short	0x0000
        /*0024*/ 	.byte	0x00, 0xf5, 0x21, 0x00


	//----- nvinfo : EIATTR_SPARSE_MMA_MASK
	.align		4
.L_17:
        /*0028*/ 	.byte	0x03, 0x50
        /*002a*/ 	.short	0x0000


	//----- nvinfo : EIATTR_MAXREG_COUNT
	.align		4
        /*002c*/ 	.byte	0x03, 0x1b
        /*002e*/ 	.short	0x00ff


	//----- nvinfo : EIATTR_MERCURY_ISA_VERSION
	.align		4
        /*0030*/ 	.byte	0x03, 0x5f
        /*0032*/ 	.short	0x0101


	//----- nvinfo : EIATTR_VRC_CTA_INIT_COUNT
	.align		4
        /*0034*/ 	.byte	0x02, 0x4a
	.zero		1
	.zero		1


	//----- nvinfo : EIATTR_EXIT_INSTR_OFFSETS
	.align		4
        /*0038*/ 	.byte	0x04, 0x1c
        /*003a*/ 	.short	(.L_19 - .L_18)


	//   ....[0]....
.L_18:
        /*003c*/ 	.word	0x00000060


	//----- nvinfo : EIATTR_CBANK_PARAM_SIZE
	.align		4
.L_19:
        /*0040*/ 	.byte	0x03, 0x19
        /*0042*/ 	.short	0x0010


	//----- nvinfo : EIATTR_PARAM_CBANK
	.align		4
        /*0044*/ 	.byte	0x04, 0x0a
        /*0046*/ 	.short	(.L_21 - .L_20)
	.align		4
.L_20:
        /*0048*/ 	.word	index@(.nv.constant0._Z13monitorKernelPiS_)
        /*004c*/ 	.short	0x0380
        /*004e*/ 	.short	0x0010


	//----- nvinfo : EIATTR_SW_WAR
	.align		4
.L_21:
        /*0050*/ 	.byte	0x04, 0x36
        /*0052*/ 	.short	(.L_23 - .L_22)
.L_22:
        /*0054*/ 	.word	0x00000008
.L_23:


//--------------------- .nv.info._Z10dataKernelPdi --------------------------
	.section	.nv.info._Z10dataKernelPdi,"",@"SHT_CUDA_INFO"
	.sectionflags	@""
	.align	4


	//----- nvinfo : EIATTR_CUDA_API_VERSION
	.align		4
        /*0000*/ 	.byte	0x04, 0x37
        /*0002*/ 	.short	(.L_25 - .L_24)
.L_24:
        /*0004*/ 	.word	0x00000082


	//----- nvinfo : EIATTR_KPARAM_INFO
	.align		4
.L_25:
        /*0008*/ 	.byte	0x04, 0x17
        /*000a*/ 	.short	(.L_27 - .L_26)
.L_26:
        /*000c*/ 	.word	0x00000000
        /*0010*/ 	.short	0x0001
        /*0012*/ 	.short	0x0008
        /*0014*/ 	.byte	0x00, 0xf0, 0x11, 0x00


	//----- nvinfo : EIATTR_KPARAM_INFO
	.align		4
.L_27:
        /*0018*/ 	.byte	0x04, 0x17
        /*001a*/ 	.short	(.L_29 - .L_28)
.L_28:
        /*001c*/ 	.word	0x00000000
        /*0020*/ 	.short	0x0000
        /*0022*/ 	.short	0x0000
        /*0024*/ 	.byte	0x00, 0xf5, 0x21, 0x00


	//----- nvinfo : EIATTR_SPARSE_MMA_MASK
	.align		4
.L_29:
        /*0028*/ 	.byte	0x03, 0x50
        /*002a*/ 	.short	0x0000


	//----- nvinfo : EIATTR_MAXREG_COUNT
	.align		4
        /*002c*/ 	.byte	0x03, 0x1b
        /*002e*/ 	.short	0x00ff


	//----- nvinfo : EIATTR_NUM_BARRIERS
	.align		4
        /*0030*/ 	.byte	0x02, 0x4c
        /*0032*/ 	.byte	0x01
	.zero		1


	//----- nvinfo : EIATTR_MERCURY_ISA_VERSION
	.align		4
        /*0034*/ 	.byte	0x03, 0x5f
        /*0036*/ 	.short	0x0101


	//----- nvinfo : EIATTR_VRC_CTA_INIT_COUNT
	.align		4
        /*0038*/ 	.byte	0x02, 0x4a
	.zero		1
	.zero		1


	//----- nvinfo : EIATTR_EXIT_INSTR_OFFSETS
	.align		4
        /*003c*/ 	.byte	0x04, 0x1c
        /*003e*/ 	.short	(.L_31 - .L_30)


	//   ....[0]....
.L_30:
        /*0040*/ 	.word	0x00000030


	//   ....[1]....
        /*0044*/ 	.word	0x00000200


	//----- nvinfo : EIATTR_CBANK_PARAM_SIZE
	.align		4
.L_31:
        /*0048*/ 	.byte	0x03, 0x19
        /*004a*/ 	.short	0x000c


	//----- nvinfo : EIATTR_PARAM_CBANK
	.align		4
        /*004c*/ 	.byte	0x04, 0x0a
        /*004e*/ 	.short	(.L_33 - .L_32)
	.align		4
.L_32:
        /*0050*/ 	.word	index@(.nv.constant0._Z10dataKernelPdi)
        /*0054*/ 	.short	0x0380
        /*0056*/ 	.short	0x000c


	//----- nvinfo : EIATTR_SW_WAR
	.align		4
.L_33:
        /*0058*/ 	.byte	0x04, 0x36
        /*005a*/ 	.short	(.L_35 - .L_34)
.L_34:
        /*005c*/ 	.word	0x00000008
.L_35:


//--------------------- .nv.callgraph             --------------------------
	.section	.nv.callgraph,"",@"SHT_CUDA_CALLGRAPH"
	.align	4
	.sectionentsize	8
	.align		4
        /*0000*/ 	.word	0x00000000
	.align		4
        /*0004*/ 	.word	0xffffffff
	.align		4
        /*0008*/ 	.word	0x00000000
	.align		4
        /*000c*/ 	.word	0xfffffffe
	.align		4
        /*0010*/ 	.word	0x00000000
	.align		4
        /*0014*/ 	.word	0xfffffffd
	.align		4
        /*0018*/ 	.word	0x00000000
	.align		4
        /*001c*/ 	.word	0xfffffffc


//--------------------- .text._Z13monitorKernelPiS_ --------------------------
	.section	.text._Z13monitorKernelPiS_,"ax",@progbits
	.align	128
        .global         _Z13monitorKernelPiS_
        .type           _Z13monitorKernelPiS_,@function
        .size           _Z13monitorKernelPiS_,(.L_x_4 - _Z13monitorKernelPiS_)
        .other          _Z13monitorKernelPiS_,@"STO_CUDA_ENTRY STV_DEFAULT"
_Z13monitorKernelPiS_:
.text._Z13monitorKernelPiS_:
[----:B------:R-:W-:Y:S08]  /*0000*/  LDC R1, c[0x0][0x37c] ;  /* 0x0000df00ff017b82 */ /* 0x000ff00000000800 */
[----:B------:R-:W0:Y:S01]  /*0010*/  LDC.64 R2, c[0x0][0x388] ;  /* 0x0000e200ff027b82 */ /* 0x000e220000000a00 */
[----:B------:R-:W0:Y:S02]  /*0020*/  LDCU.64 UR4, c[0x0][0x358] ;  /* 0x00006b00ff0477ac */ /* 0x000e240008000a00 */
[----:B0-----:R-:W2:Y:S05]  /*0030*/  LDG.E R3, desc[UR4][R2.64] ;  /* 0x0000000402037981 */ /* 0x001eaa000c1e1900 */
[----:B------:R-:W2:Y:S02]  /*0040*/  LDC.64 R4, c[0x0][0x380] ;  /* 0x0000e000ff047b82 */ /* 0x000ea40000000a00 */
[----:B--2---:R-:W-:Y:S01]  /*0050*/  STG.E desc[UR4][R4.64], R3 ;  /* 0x0000000304007986 */ /* 0x004fe2000c101904 */
[----:B------:R-:W-:Y:S05]  /*0060*/  EXIT ;  /* 0x000000000000794d */ /* 0x000fea0003800000 */
.L_x_0:
[----:B------:R-:W-:-:S00]  /*0070*/  BRA `(.L_x_0) ;  /* 0xfffffffc00fc7947 */ /* 0x000fc0000383ffff */
[----:B------:R-:W-:-:S00]  /*0080*/  NOP ;  /* 0x0000000000007918 */ /* 0x000fc00000000000 */
[----:B------:R-:W-:-:S00]  /*0090*/  NOP ;  /* 0x0000000000007918 */ /* 0x000fc00000000000 */
[----:B------:R-:W-:-:S00]  /*00a0*/  NOP ;  /* 0x0000000000007918 */ /* 0x000fc00000000000 */
[----:B------:R-:W-:-:S00]  /*00b0*/  NOP ;  /* 0x0000000000007918 */ /* 0x000fc00000000000 */
[----:B------:R-:W-:-:S00]  /*00c0*/  NOP ;  /* 0x0000000000007918 */ /* 0x000fc00000000000 */
[----:B------:R-:W-:-:S00]  /*00d0*/  NOP ;  /* 0x0000000000007918 */ /* 0x000fc00000000000 */
[----:B------:R-:W-:-:S00]  /*00e0*/  NOP ;  /* 0x0000000000007918 */ /* 0x000fc00000000000 */
[----:B------:R-:W-:-:S00]  /*00f0*/  NOP ;  /* 0x0000000000007918 */ /* 0x000fc00000000000 */
.L_x_4:


//--------------------- .text._Z10dataKernelPdi   --------------------------
	.section	.text._Z10dataKernelPdi,"ax",@progbits
	.align	128
        .global         _Z10dataKernelPdi
        .type           _Z10dataKernelPdi,@function
        .size           _Z10dataKernelPdi,(.L_x_5 - _Z10dataKernelPdi)
        .other          _Z10dataKernelPdi,@"STO_CUDA_ENTRY STV_DEFAULT"
_Z10dataKernelPdi:
.text._Z10dataKernelPdi:
[----:B------:R-:W-:Y:S08]  /*0000*/  LDC R1, c[0x0][0x37c] ;  /* 0x0000df00ff017b82 */ /* 0x000ff00000000800 */
[----:B------:R-:W0:Y:S02]  /*0010*/  LDC R0, c[0x0][0x388] ;  /* 0x0000e200ff007b82 */ /* 0x000e240000000800 */
[----:B0-----:R-:W-:-:S13]  /*0020*/  ISETP.GE.AND P0, PT, R0, 0x1, PT ;  /* 0x000000010000780c */ /* 0x001fda0003f06270 */
[----:B------:R-:W-:Y:S05]  /*0030*/  @!P0 EXIT ;  /* 0x000000000000894d */ /* 0x000fea0003800000 */
[----:B------:R-:W0:Y:S01]  /*0040*/  S2R R5, SR_TID.X ;  /* 0x0000000000057919 */ /* 0x000e220000002100 */
[----:B------:R-:W0:Y:S01]  /*0050*/  LDC.64 R2, c[0x0][0x380] ;  /* 0x0000e000ff027b82 */ /* 0x000e220000000a00 */
[----:B------:R-:W1:Y:S01]  /*0060*/  LDCU.64 UR6, c[0x0][0x358] ;  /* 0x00006b00ff0677ac */ /* 0x000e620008000a00 */
[----:B------:R-:W-:Y:S01]  /*0070*/  UMOV UR4, URZ ;  /* 0x000000ff00047c82 */ /* 0x000fe20008000000 */
[----:B01----:R-:W-:-:S07]  /*0080*/  IMAD.WIDE.U32 R2, R5, 0x8, R2 ;  /* 0x0000000805027825 */ /* 0x003fce00078e0002 */
.L_x_2:
[----:B------:R-:W2:Y:S01]  /*0090*/  LDG.E.64 R4, desc[UR6][R2.64] ;  /* 0x0000000602047981 */ /* 0x000ea2000c1e1b00 */
[----:B------:R-:W-:Y:S01]  /*00a0*/  UMOV UR8, 0x9999999a ;  /* 0x9999999a00087882 */ /* 0x000fe20000000000 */
[----:B------:R-:W-:Y:S02]  /*00b0*/  UMOV UR9, 0x3fb99999 ;  /* 0x3fb9999900097882 */ /* 0x000fe40000000000 */
[----:B--2---:R-:W-:-:S07]  /*00c0*/  DADD R4, R4, UR8 ;  /* 0x0000000804047e29 */ /* 0x004fce0008000000 */
[----:B------:R0:W-:Y:S02]  /*00d0*/  STG.E.64 desc[UR6][R2.64], R4 ;  /* 0x0000000402007986 */ /* 0x0001e4000c101b06 */
[----:B0-----:R-:W-:Y:S01]  /*00e0*/  CS2R R4, SR_CLOCKLO ;  /* 0x0000000000047805 */ /* 0x001fe20000015000 */
[----:B------:R-:W0:Y:S01]  /*00f0*/  LDCU UR5, c[0x0][0x388] ;  /* 0x00007100ff0577ac */ /* 0x000e220008000800 */
[----:B------:R-:W-:-:S04]  /*0100*/  UIADD3 UR4, UPT, UPT, UR4, 0x1, URZ ;  /* 0x0000000104047890 */ /* 0x000fc8000fffe0ff */
[----:B0-----:R-:W-:-:S11]  /*0110*/  UISETP.NE.AND UP0, UPT, UR4, UR5, UPT ;  /* 0x000000050400728c */ /* 0x001fd6000bf05270 */
.L_x_1:
[----:B------:R-:W-:-:S06]  /*0120*/  CS2R R6, SR_CLOCKLO ;  /* 0x0000000000067805 */ /* 0x000fcc0000015000 */
[----:B------:R-:W-:Y:S02]  /*0130*/  ISETP.GT.U32.AND P0, PT, R6, R4, PT ;  /* 0x000000040600720c */ /* 0x000fe40003f04070 */
[----:B------:R-:W-:Y:S02]  /*0140*/  IADD3 R9, P1, PT, -R4, R6, RZ ;  /* 0x0000000604097210 */ /* 0x000fe40007f3e1ff */
[----:B------:R-:W-:Y:S02]  /*0150*/  ISETP.GT.AND.EX P0, PT, R7, R5, PT, P0 ;  /* 0x000000050700720c */ /* 0x000fe40003f04300 */
[----:B------:R-:W-:Y:S01]  /*0160*/  IADD3 R0, P2, PT, R9, -0x1, RZ ;  /* 0xffffffff09007810 */ /* 0x000fe20007f5e0ff */
[----:B------:R-:W-:-:S03]  /*0170*/  IMAD.X R7, R7, 0x1, ~R5, P1 ;  /* 0x0000000107077824 */ /* 0x000fc600008e0e05 */
[----:B------:R-:W-:Y:S01]  /*0180*/  SEL R0, R9, R0, P0 ;  /* 0x0000000009007207 */ /* 0x000fe20000000000 */
[----:B------:R-:W-:-:S03]  /*0190*/  IMAD.X R6, RZ, RZ, R7, P2 ;  /* 0x000000ffff067224 */ /* 0x000fc600010e0607 */
[----:B------:R-:W-:Y:S02]  /*01a0*/  ISETP.GE.U32.AND P1, PT, R0, 0x1389, PT ;  /* 0x000013890000780c */ /* 0x000fe40003f26070 */
[----:B------:R-:W-:-:S04]  /*01b0*/  SEL R0, R7, R6, P0 ;  /* 0x0000000607007207 */ /* 0x000fc80000000000 */
[----:B------:R-:W-:-:S13]  /*01c0*/  ISETP.GE.AND.EX P0, PT, R0, RZ, PT, P1 ;  /* 0x000000ff0000720c */ /* 0x000fda0003f06310 */
[----:B------:R-:W-:Y:S05]  /*01d0*/  @!P0 BRA `(.L_x_1) ;  /* 0xfffffffc00d08947 */ /* 0x000fea000383ffff */
[----:B------:R-:W-:Y:S06]  /*01e0*/  BAR.SYNC.DEFER_BLOCKING 0x0 ;  /* 0x0000000000007b1d */ /* 0x000fec0000010000 */
[----:B------:R-:W-:Y:S05]  /*01f0*/  BRA.U UP0, `(.L_x_2) ;  /* 0xfffffffd00a47547 */ /* 0x000fea000b83ffff */
[----:B------:R-:W-:Y:S05]  /*0200*/  EXIT ;  /* 0x000000000000794d */ /* 0x000fea0003800000 */
.L_x_3:
        /* <DEDUP_REMOVED lines=15> */
.L_x_5:


//--------------------- .nv.shared.reserved.0     --------------------------
	.section	.nv.shared.reserved.0,"aw",@nobits
	.weak		__nv_reservedSMEM_offset_0_alias
	.size		__nv_reservedSMEM_offset_0_alias, 0, 64
	.other		__nv_reservedSMEM_offset_0_alias,@"STO_CUDA_RESERVED_SHARED STV_DEFAULT"
__nv_reservedSMEM_offset_0_alias:
	.zero		0
	.zero		64


//--------------------- .nv.constant0._Z13monitorKernelPiS_ --------------------------
	.section	.nv.constant0._Z13monitorKernelPiS_,"a",@progbits
	.sectionflags	@""
	.align	4
.nv.constant0._Z13monitorKernelPiS_:
	.zero		912


//--------------------- .nv.constant0._Z10dataKernelPdi --------------------------
	.section	.nv.constant0._Z10dataKernelPdi,"a",@progbits
	.sectionflags	@""
	.align	4
.nv.constant0._Z10dataKernelPdi:
	.zero		908


//--------------------- SYMBOLS --------------------------

	.type		.nv.reservedSmem.offset0,@object
	.size		.nv.reservedSmem.offset0,0x4
